//
// Generated by NVIDIA NVVM Compiler
//
// Compiler Build ID: CL-36424714
// Cuda compilation tools, release 13.0, V13.0.88
// Based on NVVM 20.0.0
//

.version 9.0
.target sm_100
.address_size 64

	// .globl	_Z14latency_hidingPfiPm
.extern .shared .align 16 .b8 tmp[];

.visible .entry _Z14latency_hidingPfiPm(
	.param .u64 .ptr .align 1 _Z14latency_hidingPfiPm_param_0,
	.param .u32 _Z14latency_hidingPfiPm_param_1,
	.param .u64 .ptr .align 1 _Z14latency_hidingPfiPm_param_2
)
{
	.reg .b32 	%r<13>;
	.reg .b64 	%rd<3>;

	// begin inline asm
	mov.u64 	%rd1, %clock64;
	// end inline asm
	mov.u32 	%r1, %tid.x;
	shl.b32 	%r2, %r1, 4;
	mov.u32 	%r3, tmp;
	add.s32 	%r4, %r3, %r2;
	ld.shared.v4.u32 	{%r5, %r6, %r7, %r8}, [%r4];
	add.s32 	%r9, %r5, 1;
	add.s32 	%r10, %r6, 1;
	add.s32 	%r11, %r7, 1;
	add.s32 	%r12, %r8, 1;
	st.shared.v4.u32 	[%r4], {%r9, %r10, %r11, %r12};
	// begin inline asm
	mov.u64 	%rd2, %clock64;
	// end inline asm
	ret;

}


// ===== COMPILED SASS (sm_100) =====

	.target	sm_100

	.elftype	@"ET_EXEC"


//--------------------- .note.nv.tkinfo           --------------------------
	.section	.note.nv.tkinfo,"",@"SHT_NOTE"
	.sectionflags	@"SHF_NOTE_NV_TKINFO"
	.tkinfo
        /*0018*/ 	.word	0x00000002
        /*0030*/ 	.string	""
        /*0030*/ 	.string	"ptxas"
        /*0030*/ 	.string	"Cuda compilation tools, release 13.0, V13.0.88"
        /*0030*/ 	.string	"Build cuda_13.0.r13.0/compiler.36424714_0"
        /*0030*/ 	.string	"-arch sm_100 -m 64 "



//--------------------- .note.nv.cuinfo           --------------------------
	.section	.note.nv.cuinfo,"",@"SHT_NOTE"
	.sectionflags	@"SHF_NOTE_NV_CUINFO"
        /*0018*/ 	.short	0x0002
        /*001a*/ 	.short	0x0064
        /*001c*/ 	.short	0x0082
	.zero		2


//--------------------- .nv.info                  --------------------------
	.section	.nv.info,"",@"SHT_CUDA_INFO"
	.align	4


	//----- nvinfo : EIATTR_REGCOUNT
	.align		4
        /*0000*/ 	.byte	0x04, 0x2f
        /*0002*/ 	.short	(.L_1 - .L_0)
	.align		4
.L_0:
        /*0004*/ 	.word	index@(_Z14latency_hidingPfiPm)
        /*0008*/ 	.word	0x0000000a


	//----- nvinfo : EIATTR_FRAME_SIZE
	.align		4
.L_1:
        /*000c*/ 	.byte	0x04, 0x11
        /*000e*/ 	.short	(.L_3 - .L_2)
	.align		4
.L_2:
        /*0010*/ 	.word	index@(_Z14latency_hidingPfiPm)
        /*0014*/ 	.word	0x00000000


	//----- nvinfo : EIATTR_MIN_STACK_SIZE
	.align		4
.L_3:
        /*0018*/ 	.byte	0x04, 0x12
        /*001a*/ 	.short	(.L_5 - .L_4)
	.align		4
.L_4:
        /*001c*/ 	.word	index@(_Z14latency_hidingPfiPm)
        /*0020*/ 	.word	0x00000000
.L_5:


//--------------------- .nv.compat                --------------------------
	.section	.nv.compat,"",@"SHT_CUDA_COMPAT_INFO"
	.align	4
        /*0000*/ 	.byte	0x02, 0x09, 0x00, 0x00, 0x02, 0x02, 0x01, 0x00, 0x02, 0x05, 0x05, 0x00, 0x03, 0x07, 0x01, 0x01
        /*0010*/ 	.byte	0x02, 0x03, 0x00, 0x00, 0x02, 0x06, 0x01, 0x00, 0x04, 0x0b, 0x08, 0x00, 0x09, 0x00, 0x00, 0x00
        /*0020*/ 	.byte	0x00, 0x00, 0x00, 0x00


//--------------------- .nv.info._Z14latency_hidingPfiPm --------------------------
	.section	.nv.info._Z14latency_hidingPfiPm,"",@"SHT_CUDA_INFO"
	.sectionflags	@""
	.align	4


	//----- nvinfo : EIATTR_CUDA_API_VERSION
	.align		4
        /*0000*/ 	.byte	0x04, 0x37
        /*0002*/ 	.short	(.L_7 - .L_6)
.L_6:
        /*0004*/ 	.word	0x00000082


	//----- nvinfo : EIATTR_KPARAM_INFO
	.align		4
.L_7:
        /*0008*/ 	.byte	0x04, 0x17
        /*000a*/ 	.short	(.L_9 - .L_8)
.L_8:
        /*000c*/ 	.word	0x00000000
        /*0010*/ 	.short	0x0002
        /*0012*/ 	.short	0x0010
        /*0014*/ 	.byte	0x00, 0xf5, 0x21, 0x00


	//----- nvinfo : EIATTR_KPARAM_INFO
	.align		4
.L_9:
        /*0018*/ 	.byte	0x04, 0x17
        /*001a*/ 	.short	(.L_11 - .L_10)
.L_10:
        /*001c*/ 	.word	0x00000000
        /*0020*/ 	.short	0x0001
        /*0022*/ 	.short	0x0008
        /*0024*/ 	.byte	0x00, 0xf0, 0x11, 0x00


	//----- nvinfo : EIATTR_KPARAM_INFO
	.align		4
.L_11:
        /*0028*/ 	.byte	0x04, 0x17
        /*002a*/ 	.short	(.L_13 - .L_12)
.L_12:
        /*002c*/ 	.word	0x00000000
        /*0030*/ 	.short	0x0000
        /*0032*/ 	.short	0x0000
        /*0034*/ 	.byte	0x00, 0xf5, 0x21, 0x00


	//----- nvinfo : EIATTR_SPARSE_MMA_MASK
	.align		4
.L_13:
        /*0038*/ 	.byte	0x03, 0x50
        /*003a*/ 	.short	0x0000


	//----- nvinfo : EIATTR_MAXREG_COUNT
	.align		4
        /*003c*/ 	.byte	0x03, 0x1b
        /*003e*/ 	.short	0x00ff


	//----- nvinfo : EIATTR_MERCURY_ISA_VERSION
	.align		4
        /*0040*/ 	.byte	0x03, 0x5f
        /*0042*/ 	.short	0x0101


	//----- nvinfo : EIATTR_VRC_CTA_INIT_COUNT
	.align		4
        /*0044*/ 	.byte	0x02, 0x4a
	.zero		1
	.zero		1


	//----- nvinfo : EIATTR_EXIT_INSTR_OFFSETS
	.align		4
        /*0048*/ 	.byte	0x04, 0x1c
        /*004a*/ 	.short	(.L_15 - .L_14)


	//   ....[0]....
.L_14:
        /*004c*/ 	.word	0x000000c0


	//----- nvinfo : EIATTR_CBANK_PARAM_SIZE
	.align		4
.L_15:
        /*0050*/ 	.byte	0x03, 0x19
        /*0052*/ 	.short	0x0018


	//----- nvinfo : EIATTR_PARAM_CBANK
	.align		4
        /*0054*/ 	.byte	0x04, 0x0a
        /*0056*/ 	.short	(.L_17 - .L_16)
	.align		4
.L_16:
        /*0058*/ 	.word	index@(.nv.constant0._Z14latency_hidingPfiPm)
        /*005c*/ 	.short	0x0380
        /*005e*/ 	.short	0x0018


	//----- nvinfo : EIATTR_SW_WAR
	.align		4
.L_17:
        /*0060*/ 	.byte	0x04, 0x36
        /*0062*/ 	.short	(.L_19 - .L_18)
.L_18:
        /*0064*/ 	.word	0x00000008
.L_19:


//--------------------- .nv.callgraph             --------------------------
	.section	.nv.callgraph,"",@"SHT_CUDA_CALLGRAPH"
	.align	4
	.sectionentsize	8
	.align		4
        /*0000*/ 	.word	0x00000000
	.align		4
        /*0004*/ 	.word	0xffffffff
	.align		4
        /*0008*/ 	.word	0x00000000
	.align		4
        /*000c*/ 	.word	0xfffffffe
	.align		4
        /*0010*/ 	.word	0x00000000
	.align		4
        /*0014*/ 	.word	0xfffffffd
	.align		4
        /*0018*/ 	.word	0x00000000
	.align		4
        /*001c*/ 	.word	0xfffffffc


//--------------------- .text._Z14latency_hidingPfiPm --------------------------
	.section	.text._Z14latency_hidingPfiPm,"ax",@progbits
	.align	128
        .global         _Z14latency_hidingPfiPm
        .type           _Z14latency_hidingPfiPm,@function
        .size           _Z14latency_hidingPfiPm,(.L_x_1 - _Z14latency_hidingPfiPm)
        .other          _Z14latency_hidingPfiPm,@"STO_CUDA_ENTRY STV_DEFAULT"
_Z14latency_hidingPfiPm:
.text._Z14latency_hidingPfiPm:
[----:B------:R-:W-:Y:S01]  /*0000*/  LDC R1, c[0x0][0x37c] ;  /* 0x0000df00ff017b82 */ /* 0x000fe20000000800 */
[----:B------:R-:W0:Y:S07]  /*0010*/  S2R R0, SR_TID.X ;  /* 0x0000000000007919 */ /* 0x000e2e0000002100 */
[----:B------:R-:W1:Y:S01]  /*0020*/  S2UR UR5, SR_CgaCtaId ;  /* 0x00000000000579c3 */ /* 0x000e620000008800 */
[----:B------:R-:W-:Y:S02]  /*0030*/  UMOV UR4, 0x400 ;  /* 0x0000040000047882 */ /* 0x000fe40000000000 */
[----:B-1----:R-:W-:-:S06]  /*0040*/  ULEA UR4, UR5, UR4, 0x18 ;  /* 0x0000000405047291 */ /* 0x002fcc000f8ec0ff */
[----:B0-----:R-:W-:-:S05]  /*0050*/  LEA R0, R0, UR4, 0x4 ;  /* 0x0000000400007c11 */ /* 0x001fca000f8e20ff */
[----:B------:R-:W0:Y:S02]  /*0060*/  LDS.128 R4, [R0] ;  /* 0x0000000000047984 */ /* 0x000e240000000c00 */
[----:B0-----:R-:W-:Y:S01]  /*0070*/  VIADD R4, R4, 0x1 ;  /* 0x0000000104047836 */ /* 0x001fe20000000000 */
[----:B------:R-:W-:Y:S01]  /*0080*/  IADD3 R6, PT, PT, R6, 0x1, RZ ;  /* 0x0000000106067810 */ /* 0x000fe20007ffe0ff */
[----:B------:R-:W-:Y:S01]  /*0090*/  VIADD R5, R5, 0x1 ;  /* 0x0000000105057836 */ /* 0x000fe20000000000 */
[----:B------:R-:W-:-:S05]  /*00a0*/  IADD3 R7, PT, PT, R7, 0x1, RZ ;  /* 0x0000000107077810 */ /* 0x000fca0007ffe0ff */
[----:B------:R-:W-:Y:S01]  /*00b0*/  STS.128 [R0], R4 ;  /* 0x0000000400007388 */ /* 0x000fe20000000c00 */
[----:B------:R-:W-:Y:S05]  /*00c0*/  EXIT ;  /* 0x000000000000794d */ /* 0x000fea0003800000 */
.L_x_0:
[----:B------:R-:W-:-:S00]  /*00d0*/  BRA `(.L_x_0) ;  /* 0xfffffffc00fc7947 */ /* 0x000fc0000383ffff */
[----:B------:R-:W-:-:S00]  /*00e0*/  NOP ;  /* 0x0000000000007918 */ /* 0x000fc00000000000 */
        /* <DEDUP_REMOVED lines=9> */
.L_x_1:


//--------------------- .nv.shared._Z14latency_hidingPfiPm --------------------------
	.section	.nv.shared._Z14latency_hidingPfiPm,"aw",@nobits
	.sectionflags	@""
	.align	16
	.zero		1024


//--------------------- .nv.shared.reserved.0     --------------------------
	.section	.nv.shared.reserved.0,"aw",@nobits
	.weak		__nv_reservedSMEM_offset_0_alias
	.size		__nv_reservedSMEM_offset_0_alias, 0, 64
	.other		__nv_reservedSMEM_offset_0_alias,@"STO_CUDA_RESERVED_SHARED STV_DEFAULT"
__nv_reservedSMEM_offset_0_alias:
	.zero		0
	.zero		64


//--------------------- .nv.constant0._Z14latency_hidingPfiPm --------------------------
	.section	.nv.constant0._Z14latency_hidingPfiPm,"a",@progbits
	.sectionflags	@""
	.align	4
.nv.constant0._Z14latency_hidingPfiPm:
	.zero		920


//--------------------- SYMBOLS --------------------------

	.type		.nv.reservedSmem.offset0,@object
	.size		.nv.reservedSmem.offset0,0x4
	.type		.nv.reservedSmem.cap,@object
	.size		.nv.reservedSmem.cap,0x4
